	.headerflags	@"EF_CUDA_TEXMODE_UNIFIED EF_CUDA_64BIT_ADDRESS EF_CUDA_ACCELERATORS EF_CUDA_SM90 EF_CUDA_VIRTUAL_SM(EF_CUDA_SM90)"
	.elftype	@"ET_EXEC"


//--------------------- .nv.info                  --------------------------
	.section	.nv.info,"",@"SHT_CUDA_INFO"
	.align	4


	//----- nvinfo : EIATTR_REGCOUNT
	.align		4
        /*0000*/ 	.byte	0x04, 0x2f
        /*0002*/ 	.short	(.L_3 - .L_2)
	.align		4
.L_2:
        /*0004*/ 	.word	index@(triton_poi_fused__native_batch_norm_legit_no_training_relu_10)
        /*0008*/ 	.word	0x00000028


	//----- nvinfo : EIATTR_MIN_STACK_SIZE
	.align		4
.L_3:
        /*000c*/ 	.byte	0x04, 0x12
        /*000e*/ 	.short	(.L_5 - .L_4)
	.align		4
.L_4:
        /*0010*/ 	.word	index@(triton_poi_fused__native_batch_norm_legit_no_training_relu_10)
        /*0014*/ 	.word	0x00000000


	//----- nvinfo : EIATTR_FRAME_SIZE
	.align		4
.L_5:
        /*0018*/ 	.byte	0x04, 0x11
        /*001a*/ 	.short	(.L_7 - .L_6)
	.align		4
.L_6:
        /*001c*/ 	.word	index@(triton_poi_fused__native_batch_norm_legit_no_training_relu_10)
        /*0020*/ 	.word	0x00000000


	//----- nvinfo : EIATTR_MIN_STACK_SIZE
	.align		4
.L_7:
        /*0024*/ 	.byte	0x04, 0x12
        /*0026*/ 	.short	(.L_9 - .L_8)
	.align		4
.L_8:
        /*0028*/ 	.word	index@(triton_poi_fused__native_batch_norm_legit_no_training_relu_10)
        /*002c*/ 	.word	0x00000000
.L_9:


//--------------------- .nv.info.triton_poi_fused__native_batch_norm_legit_no_training_relu_10 --------------------------
	.section	.nv.info.triton_poi_fused__native_batch_norm_legit_no_training_relu_10,"",@"SHT_CUDA_INFO"
	.sectionflags	@""
	.align	4


	//----- nvinfo : EIATTR_CUDA_API_VERSION
	.align		4
        /*0000*/ 	.byte	0x04, 0x37
        /*0002*/ 	.short	(.L_11 - .L_10)
.L_10:
        /*0004*/ 	.word	0x0000007c


	//----- nvinfo : EIATTR_KPARAM_INFO
	.align		4
.L_11:
        /*0008*/ 	.byte	0x04, 0x17
        /*000a*/ 	.short	(.L_13 - .L_12)
.L_12:
        /*000c*/ 	.word	0x00000000
        /*0010*/ 	.short	0x0007
        /*0012*/ 	.short	0x0034
        /*0014*/ 	.byte	0x00, 0xf0, 0x11, 0x00


	//----- nvinfo : EIATTR_KPARAM_INFO
	.align		4
.L_13:
        /*0018*/ 	.byte	0x04, 0x17
        /*001a*/ 	.short	(.L_15 - .L_14)
.L_14:
        /*001c*/ 	.word	0x00000000
        /*0020*/ 	.short	0x0006
        /*0022*/ 	.short	0x0030
        /*0024*/ 	.byte	0x00, 0xf0, 0x11, 0x00


	//----- nvinfo : EIATTR_KPARAM_INFO
	.align		4
.L_15:
        /*0028*/ 	.byte	0x04, 0x17
        /*002a*/ 	.short	(.L_17 - .L_16)
.L_16:
        /*002c*/ 	.word	0x00000000
        /*0030*/ 	.short	0x0005
        /*0032*/ 	.short	0x0028
        /*0034*/ 	.byte	0x00, 0xf4, 0x21, 0x00


	//----- nvinfo : EIATTR_KPARAM_INFO
	.align		4
.L_17:
        /*0038*/ 	.byte	0x04, 0x17
        /*003a*/ 	.short	(.L_19 - .L_18)
.L_18:
        /*003c*/ 	.word	0x00000000
        /*0040*/ 	.short	0x0004
        /*0042*/ 	.short	0x0020
        /*0044*/ 	.byte	0x00, 0xf4, 0x21, 0x00


	//----- nvinfo : EIATTR_KPARAM_INFO
	.align		4
.L_19:
        /*0048*/ 	.byte	0x04, 0x17
        /*004a*/ 	.short	(.L_21 - .L_20)
.L_20:
        /*004c*/ 	.word	0x00000000
        /*0050*/ 	.short	0x0003
        /*0052*/ 	.short	0x0018
        /*0054*/ 	.byte	0x00, 0xf4, 0x21, 0x00


	//----- nvinfo : EIATTR_KPARAM_INFO
	.align		4
.L_21:
        /*0058*/ 	.byte	0x04, 0x17
        /*005a*/ 	.short	(.L_23 - .L_22)
.L_22:
        /*005c*/ 	.word	0x00000000
        /*0060*/ 	.short	0x0002
        /*0062*/ 	.short	0x0010
        /*0064*/ 	.byte	0x00, 0xf4, 0x21, 0x00


	//----- nvinfo : EIATTR_KPARAM_INFO
	.align		4
.L_23:
        /*0068*/ 	.byte	0x04, 0x17
        /*006a*/ 	.short	(.L_25 - .L_24)
.L_24:
        /*006c*/ 	.word	0x00000000
        /*0070*/ 	.short	0x0001
        /*0072*/ 	.short	0x0008
        /*0074*/ 	.byte	0x00, 0xf4, 0x21, 0x00


	//----- nvinfo : EIATTR_KPARAM_INFO
	.align		4
.L_25:
        /*0078*/ 	.byte	0x04, 0x17
        /*007a*/ 	.short	(.L_27 - .L_26)
.L_26:
        /*007c*/ 	.word	0x00000000
        /*0080*/ 	.short	0x0000
        /*0082*/ 	.short	0x0000
        /*0084*/ 	.byte	0x00, 0xf4, 0x21, 0x00


	//----- nvinfo : EIATTR_SPARSE_MMA_MASK
	.align		4
.L_27:
        /*0088*/ 	.byte	0x03, 0x50
        /*008a*/ 	.short	0x0000


	//----- nvinfo : EIATTR_MAXREG_COUNT
	.align		4
        /*008c*/ 	.byte	0x03, 0x1b
        /*008e*/ 	.short	0x00ff


	//----- nvinfo : EIATTR_EXIT_INSTR_OFFSETS
	.align		4
        /*0090*/ 	.byte	0x04, 0x1c
        /*0092*/ 	.short	(.L_29 - .L_28)


	//   ....[0]....
.L_28:
        /*0094*/ 	.word	0x00001ca0


	//   ....[1]....
        /*0098*/ 	.word	0x00001d40


	//----- nvinfo : EIATTR_REQNTID
	.align		4
.L_29:
        /*009c*/ 	.byte	0x04, 0x10
        /*009e*/ 	.short	(.L_31 - .L_30)
.L_30:
        /*00a0*/ 	.word	0x00000100
        /*00a4*/ 	.word	0x00000001
        /*00a8*/ 	.word	0x00000001


	//----- nvinfo : EIATTR_CBANK_PARAM_SIZE
	.align		4
.L_31:
        /*00ac*/ 	.byte	0x03, 0x19
        /*00ae*/ 	.short	0x0038


	//----- nvinfo : EIATTR_PARAM_CBANK
	.align		4
        /*00b0*/ 	.byte	0x04, 0x0a
        /*00b2*/ 	.short	(.L_33 - .L_32)
	.align		4
.L_32:
        /*00b4*/ 	.word	index@(.nv.constant0.triton_poi_fused__native_batch_norm_legit_no_training_relu_10)
        /*00b8*/ 	.short	0x0210
        /*00ba*/ 	.short	0x0038


	//----- nvinfo : EIATTR_SW_WAR
	.align		4
.L_33:
        /*00bc*/ 	.byte	0x04, 0x36
        /*00be*/ 	.short	(.L_35 - .L_34)
.L_34:
        /*00c0*/ 	.word	0x00000008
.L_35:


//--------------------- .nv.callgraph             --------------------------
	.section	.nv.callgraph,"",@"SHT_CUDA_CALLGRAPH"
	.align	4
	.sectionentsize	8
	.align		4
        /*0000*/ 	.word	0x00000000
	.align		4
        /*0004*/ 	.word	0xffffffff
	.align		4
        /*0008*/ 	.word	0x00000000
	.align		4
        /*000c*/ 	.word	0xfffffffe
	.align		4
        /*0010*/ 	.word	0x00000000
	.align		4
        /*0014*/ 	.word	0xfffffffd
	.align		4
        /*0018*/ 	.word	0x00000000
	.align		4
        /*001c*/ 	.word	0xfffffffc


//--------------------- .nv.constant4             --------------------------
	.section	.nv.constant4,"a",@progbits
	.align	8
	.align		8
.nv.constant4:
        /*0000*/ 	.dword	_$_str
	.align		8
        /*0008*/ 	.dword	_$_str_$_2


//--------------------- .text.triton_poi_fused__native_batch_norm_legit_no_training_relu_10 --------------------------
	.section	.text.triton_poi_fused__native_batch_norm_legit_no_training_relu_10,"ax",@progbits
	.sectionflags	@"SHF_BARRIERS=1"
	.align	128
        .global         triton_poi_fused__native_batch_norm_legit_no_training_relu_10
        .type           triton_poi_fused__native_batch_norm_legit_no_training_relu_10,@function
        .size           triton_poi_fused__native_batch_norm_legit_no_training_relu_10,(.L_x_1 - triton_poi_fused__native_batch_norm_legit_no_training_relu_10)
        .other          triton_poi_fused__native_batch_norm_legit_no_training_relu_10,@"STO_CUDA_ENTRY STV_DEFAULT"
triton_poi_fused__native_batch_norm_legit_no_training_relu_10:
.text.triton_poi_fused__native_batch_norm_legit_no_training_relu_10:
[----:B------:R-:W0:Y:S01]  /*0000*/  LDC R1, c[0x0][0x28] ;  /* 0x00000a00ff017b82 */ /* 0x000e220000000800 */
[----:B------:R-:W1:Y:S01]  /*0010*/  S2R R21, SR_TID.X ;  /* 0x0000000000157919 */ /* 0x000e620000002100 */
[----:B------:R-:W-:Y:S02]  /*0020*/  CS2R R8, SRZ ;  /* 0x0000000000087805 */ /* 0x000fe4000001ff00 */
[----:B------:R-:W-:Y:S01]  /*0030*/  CS2R R10, SRZ ;  /* 0x00000000000a7805 */ /* 0x000fe2000001ff00 */
[----:B------:R-:W-:Y:S01]  /*0040*/  ULDC.64 UR6, c[0x0][0x208] ;  /* 0x0000820000067ab9 */ /* 0x000fe20000000a00 */
[----:B------:R-:W2:Y:S01]  /*0050*/  S2R R24, SR_CTAID.Y ;  /* 0x0000000000187919 */ /* 0x000ea20000002600 */
[----:B------:R-:W-:Y:S02]  /*0060*/  CS2R R12, SRZ ;  /* 0x00000000000c7805 */ /* 0x000fe4000001ff00 */
[----:B------:R-:W-:Y:S01]  /*0070*/  CS2R R14, SRZ ;  /* 0x00000000000e7805 */ /* 0x000fe2000001ff00 */
[----:B------:R-:W3:Y:S01]  /*0080*/  S2R R22, SR_CTAID.X ;  /* 0x0000000000167919 */ /* 0x000ee20000002500 */
[----:B-1----:R-:W-:Y:S01]  /*0090*/  IMAD.SHL.U32 R0, R21, 0x4, RZ ;  /* 0x0000000415007824 */ /* 0x002fe200078e00ff */
[----:B------:R-:W-:-:S04]  /*00a0*/  SHF.R.U32.HI R5, RZ, 0x6, R21 ;  /* 0x00000006ff057819 */ /* 0x000fc80000011615 */
[----:B------:R-:W-:Y:S02]  /*00b0*/  LOP3.LUT R3, R0, 0xfc, RZ, 0xc0, !PT ;  /* 0x000000fc00037812 */ /* 0x000fe400078ec0ff */
[----:B------:R-:W-:Y:S01]  /*00c0*/  SGXT.U32 R5, R5, 0x2 ;  /* 0x000000020505781a */ /* 0x000fe20000000000 */
[----:B---3--:R-:W-:Y:S01]  /*00d0*/  IMAD.SHL.U32 R22, R22, 0x10, RZ ;  /* 0x0000001016167824 */ /* 0x008fe200078e00ff */
[----:B--2---:R-:W-:Y:S02]  /*00e0*/  PRMT R0, R3, 0x6540, R24 ;  /* 0x0000654003007816 */ /* 0x004fe40000000018 */
[----:B------:R-:W1:Y:S02]  /*00f0*/  LDC.64 R2, c[0x0][0x210] ;  /* 0x00008400ff027b82 */ /* 0x000e640000000a00 */
[C---:B------:R-:W-:Y:S01]  /*0100*/  ISETP.GE.AND P0, PT, R0.reuse, 0x500, PT ;  /* 0x000005000000780c */ /* 0x040fe20003f06270 */
[----:B------:R-:W-:Y:S01]  /*0110*/  IMAD.HI R4, R0, 0x66666667, RZ ;  /* 0x6666666700047827 */ /* 0x000fe200078e02ff */
[----:B------:R-:W-:-:S04]  /*0120*/  LOP3.LUT R19, R22, R5, RZ, 0xfc, !PT ;  /* 0x0000000516137212 */ /* 0x000fc800078efcff */
[----:B------:R-:W-:Y:S02]  /*0130*/  SHF.R.U32.HI R7, RZ, 0x1f, R4 ;  /* 0x0000001fff077819 */ /* 0x000fe40000011604 */
[C---:B------:R-:W-:Y:S02]  /*0140*/  ISETP.LT.AND P1, PT, R19.reuse, 0x3c1, !P0 ;  /* 0x000003c11300780c */ /* 0x040fe40004721270 */
[----:B------:R-:W-:Y:S02]  /*0150*/  LEA.HI.SX32 R7, R4, R7, 0x19 ;  /* 0x0000000704077211 */ /* 0x000fe400078fcaff */
[----:B------:R-:W-:-:S03]  /*0160*/  LOP3.LUT R4, R19, 0x4, RZ, 0xfc, !PT ;  /* 0x0000000413047812 */ /* 0x000fc600078efcff */
[----:B------:R-:W-:Y:S01]  /*0170*/  IMAD R0, R7, -0x140, R0 ;  /* 0xfffffec007007824 */ /* 0x000fe200078e0200 */
[----:B------:R-:W-:-:S03]  /*0180*/  ISETP.LT.AND P2, PT, R4, 0x3c1, !P0 ;  /* 0x000003c10400780c */ /* 0x000fc60004741270 */
[----:B------:R-:W-:-:S04]  /*0190*/  IMAD R0, R7, 0x4b140, R0 ;  /* 0x0004b14007007824 */ /* 0x000fc800078e0200 */
[C---:B------:R-:W-:Y:S01]  /*01a0*/  IMAD R23, R19.reuse, 0x140, R0 ;  /* 0x0000014013177824 */ /* 0x040fe200078e0200 */
[----:B------:R-:W-:-:S03]  /*01b0*/  LOP3.LUT R0, R19, 0x8, RZ, 0xfc, !PT ;  /* 0x0000000813007812 */ /* 0x000fc600078efcff */
[----:B-1----:R-:W-:Y:S01]  /*01c0*/  IMAD.WIDE R4, R23, 0x4, R2 ;  /* 0x0000000417047825 */ /* 0x002fe200078e0202 */
[----:B------:R-:W-:-:S03]  /*01d0*/  ISETP.LT.AND P3, PT, R0, 0x3c1, !P0 ;  /* 0x000003c10000780c */ /* 0x000fc60004761270 */
[----:B------:R-:W-:Y:S01]  /*01e0*/  VIADD R7, R23, 0x500 ;  /* 0x0000050017077836 */ /* 0x000fe20000000000 */
[----:B------:R1:W2:Y:S03]  /*01f0*/  @P1 LDG.E.EL.128 R8, desc[UR6][R4.64] ;  /* 0x0000000604081981 */ /* 0x0002a6000c2e1d00 */
[----:B------:R-:W-:-:S05]  /*0200*/  IMAD.WIDE R6, R7, 0x4, R2 ;  /* 0x0000000407067825 */ /* 0x000fca00078e0202 */
[----:B------:R3:W4:Y:S01]  /*0210*/  @P2 LDG.E.EL.128 R12, desc[UR6][R6.64] ;  /* 0x00000006060c2981 */ /* 0x000722000c2e1d00 */
[----:B------:R-:W-:Y:S01]  /*0220*/  VIADD R27, R23, 0xa00 ;  /* 0x00000a00171b7836 */ /* 0x000fe20000000000 */
[----:B------:R-:W-:Y:S02]  /*0230*/  LOP3.LUT R0, R19, 0xc, RZ, 0xfc, !PT ;  /* 0x0000000c13007812 */ /* 0x000fe400078efcff */
[----:B------:R-:W-:Y:S02]  /*0240*/  CS2R R16, SRZ ;  /* 0x0000000000107805 */ /* 0x000fe4000001ff00 */
[----:B------:R-:W-:Y:S01]  /*0250*/  CS2R R18, SRZ ;  /* 0x0000000000127805 */ /* 0x000fe2000001ff00 */
[----:B------:R-:W-:-:S05]  /*0260*/  IMAD.WIDE R26, R27, 0x4, R2 ;  /* 0x000000041b1a7825 */ /* 0x000fca00078e0202 */
[----:B------:R5:W4:Y:S01]  /*0270*/  @P3 LDG.E.EL.128 R16, desc[UR6][R26.64] ;  /* 0x000000061a103981 */ /* 0x000b22000c2e1d00 */
[----:B------:R-:W-:Y:S01]  /*0280*/  ISETP.LT.AND P0, PT, R0, 0x3c1, !P0 ;  /* 0x000003c10000780c */ /* 0x000fe20004701270 */
[----:B------:R-:W-:Y:S01]  /*0290*/  VIADD R23, R23, 0xf00 ;  /* 0x00000f0017177836 */ /* 0x000fe20000000000 */
[----:B-1----:R-:W-:Y:S02]  /*02a0*/  CS2R R4, SRZ ;  /* 0x0000000000047805 */ /* 0x002fe4000001ff00 */
[----:B---3--:R-:W-:Y:S01]  /*02b0*/  CS2R R6, SRZ ;  /* 0x0000000000067805 */ /* 0x008fe2000001ff00 */
[----:B------:R-:W-:-:S08]  /*02c0*/  IMAD.WIDE R2, R23, 0x4, R2 ;  /* 0x0000000417027825 */ /* 0x000fd000078e0202 */
[----:B------:R1:W3:Y:S01]  /*02d0*/  @P0 LDG.E.EL.128 R4, desc[UR6][R2.64] ;  /* 0x0000000602040981 */ /* 0x0002e2000c2e1d00 */
[----:B------:R-:W1:Y:S01]  /*02e0*/  S2UR UR5, SR_CgaCtaId ;  /* 0x00000000000579c3 */ /* 0x000e620000008800 */
[----:B------:R-:W-:Y:S01]  /*02f0*/  IMAD.SHL.U32 R25, R21, 0x10, RZ ;  /* 0x0000001015197824 */ /* 0x000fe200078e00ff */
[----:B------:R-:W-:Y:S01]  /*0300*/  UMOV UR4, 0x400 ;  /* 0x0000040000047882 */ /* 0x000fe20000000000 */
[----:B------:R-:W-:-:S03]  /*0310*/  SHF.R.U32.HI R0, RZ, 0x2, R21 ;  /* 0x00000002ff007819 */ /* 0x000fc60000011615 */
[----:B------:R-:W-:Y:S02]  /*0320*/  LOP3.LUT R25, R25, 0xff0, RZ, 0xc0, !PT ;  /* 0x00000ff019197812 */ /* 0x000fe400078ec0ff */
[----:B------:R-:W-:Y:S01]  /*0330*/  LOP3.LUT R0, R0, 0x30, RZ, 0xc0, !PT ;  /* 0x0000003000007812 */ /* 0x000fe200078ec0ff */
[----:B01----:R-:W-:-:S06]  /*0340*/  UPRMT UR4, UR5, 0x654, UR4 ;  /* 0x0000065405047896 */ /* 0x003fcc0008000004 */
[----:B------:R-:W-:Y:S02]  /*0350*/  IADD3 R32, R25, UR4, R0 ;  /* 0x0000000419207c10 */ /* 0x000fe4000fffe000 */
[----:B------:R-:W-:-:S04]  /*0360*/  LOP3.LUT R23, R21, 0xff, RZ, 0xc0, !PT ;  /* 0x000000ff15177812 */ /* 0x000fc800078ec0ff */
[----:B------:R-:W-:Y:S02]  /*0370*/  LEA R20, R23, UR4, 0x2 ;  /* 0x0000000417147c11 */ /* 0x000fe4000f8e10ff */
[----:B------:R-:W-:-:S04]  /*0380*/  PRMT R33, R21, 0x6540, R24 ;  /* 0x0000654015217816 */ /* 0x000fc80000000018 */
[C---:B------:R-:W-:Y:S01]  /*0390*/  ISETP.GE.AND P0, PT, R33.reuse, 0x500, PT ;  /* 0x000005002100780c */ /* 0x040fe20003f06270 */
[----:B--2---:R0:W-:Y:S01]  /*03a0*/  STS.128 [R32], R8 ;  /* 0x0000000820007388 */ /* 0x0041e20000000c00 */
[----:B------:R-:W-:Y:S08]  /*03b0*/  BAR.SYNC.DEFER_BLOCKING 0x0 ;  /* 0x0000000000007b1d */ /* 0x000ff00000010000 */
[----:B0-----:R-:W0:Y:S01]  /*03c0*/  LDC.64 R8, c[0x0][0x220] ;  /* 0x00008800ff087b82 */ /* 0x001e220000000a00 */
[----:B-----5:R-:W1:Y:S04]  /*03d0*/  LDS R26, [R20] ;  /* 0x00000000141a7984 */ /* 0x020e680000000800 */
[----:B------:R-:W-:Y:S04]  /*03e0*/  LDS R27, [R20+0x410] ;  /* 0x00041000141b7984 */ /* 0x000fe80000000800 */
[----:B------:R-:W-:Y:S04]  /*03f0*/  LDS R28, [R20+0x820] ;  /* 0x00082000141c7984 */ /* 0x000fe80000000800 */
[----:B------:R-:W-:Y:S01]  /*0400*/  LDS R29, [R20+0xc30] ;  /* 0x000c3000141d7984 */ /* 0x000fe20000000800 */
[----:B------:R-:W-:Y:S06]  /*0410*/  BAR.SYNC.DEFER_BLOCKING 0x0 ;  /* 0x0000000000007b1d */ /* 0x000fec0000010000 */
[----:B----4-:R2:W-:Y:S02]  /*0420*/  STS.128 [R32], R12 ;  /* 0x0000000c20007388 */ /* 0x0105e40000000c00 */
[----:B------:R-:W-:Y:S06]  /*0430*/  BAR.SYNC.DEFER_BLOCKING 0x0 ;  /* 0x0000000000007b1d */ /* 0x000fec0000010000 */
[----:B------:R-:W-:Y:S04]  /*0440*/  LDS R30, [R20] ;  /* 0x00000000141e7984 */ /* 0x000fe80000000800 */
[----:B------:R-:W-:Y:S04]  /*0450*/  LDS R31, [R20+0x410] ;  /* 0x00041000141f7984 */ /* 0x000fe80000000800 */
[----:B------:R-:W-:Y:S04]  /*0460*/  LDS R10, [R20+0x820] ;  /* 0x00082000140a7984 */ /* 0x000fe80000000800 */
[----:B------:R-:W4:Y:S01]  /*0470*/  LDS R11, [R20+0xc30] ;  /* 0x000c3000140b7984 */ /* 0x000f220000000800 */
[----:B------:R-:W-:Y:S06]  /*0480*/  BAR.SYNC.DEFER_BLOCKING 0x0 ;  /* 0x0000000000007b1d */ /* 0x000fec0000010000 */
[----:B------:R-:W-:Y:S02]  /*0490*/  STS.128 [R32], R16 ;  /* 0x0000001020007388 */ /* 0x000fe40000000c00 */
[----:B------:R-:W-:Y:S06]  /*04a0*/  BAR.SYNC.DEFER_BLOCKING 0x0 ;  /* 0x0000000000007b1d */ /* 0x000fec0000010000 */
[----:B------:R-:W-:Y:S04]  /*04b0*/  LDS R3, [R20] ;  /* 0x0000000014037984 */ /* 0x000fe80000000800 */
[----:B------:R-:W-:Y:S04]  /*04c0*/  LDS R0, [R20+0x410] ;  /* 0x0004100014007984 */ /* 0x000fe80000000800 */
[----:B------:R-:W5:Y:S04]  /*04d0*/  LDS R2, [R20+0x820] ;  /* 0x0008200014027984 */ /* 0x000f680000000800 */
[----:B------:R-:W1:Y:S01]  /*04e0*/  LDS R14, [R20+0xc30] ;  /* 0x000c3000140e7984 */ /* 0x000e620000000800 */
[----:B------:R-:W-:Y:S01]  /*04f0*/  BAR.SYNC.DEFER_BLOCKING 0x0 ;  /* 0x0000000000007b1d */ /* 0x000fe20000010000 */
[----:B--2---:R-:W-:-:S05]  /*0500*/  IMAD.HI R12, R33, 0x66666667, RZ ;  /* 0x66666667210c7827 */ /* 0x004fca00078e02ff */
[----:B------:R-:W-:-:S04]  /*0510*/  SHF.R.U32.HI R13, RZ, 0x1f, R12 ;  /* 0x0000001fff0d7819 */ /* 0x000fc8000001160c */
[----:B------:R-:W-:Y:S01]  /*0520*/  LEA.HI.SX32 R12, R12, R13, 0x19 ;  /* 0x0000000d0c0c7211 */ /* 0x000fe200078fcaff */
[----:B---3--:R2:W-:Y:S01]  /*0530*/  STS.128 [R32], R4 ;  /* 0x0000000420007388 */ /* 0x0085e20000000c00 */
[----:B------:R-:W-:Y:S03]  /*0540*/  BAR.SYNC.DEFER_BLOCKING 0x0 ;  /* 0x0000000000007b1d */ /* 0x000fe60000010000 */
[----:B------:R-:W-:Y:S02]  /*0550*/  IMAD R33, R12, -0x140, R33 ;  /* 0xfffffec00c217824 */ /* 0x000fe400078e0221 */
[----:B------:R-:W-:Y:S02]  /*0560*/  IMAD.MOV.U32 R15, RZ, RZ, RZ ;  /* 0x000000ffff0f7224 */ /* 0x000fe400078e00ff */
[----:B0-----:R-:W-:Y:S01]  /*0570*/  IMAD.WIDE R8, R33, 0x4, R8 ;  /* 0x0000000421087825 */ /* 0x001fe200078e0208 */
[----:B------:R-:W0:Y:S08]  /*0580*/  LDC.64 R12, c[0x0][0x218] ;  /* 0x00008600ff0c7b82 */ /* 0x000e300000000a00 */
[----:B--2---:R-:W2:Y:S08]  /*0590*/  LDC.64 R6, c[0x0][0x228] ;  /* 0x00008a00ff067b82 */ /* 0x004eb00000000a00 */
[----:B------:R-:W3:Y:S01]  /*05a0*/  LDC.64 R4, c[0x0][0x230] ;  /* 0x00008c00ff047b82 */ /* 0x000ee20000000a00 */
[----:B------:R0:W4:Y:S01]  /*05b0*/  @!P0 LDG.E.EL R15, desc[UR6][R8.64] ;  /* 0x00000006080f8981 */ /* 0x000122000c2e1900 */
[----:B------:R-:W-:Y:S01]  /*05c0*/  IMAD.MOV.U32 R19, RZ, RZ, RZ ;  /* 0x000000ffff137224 */ /* 0x000fe200078e00ff */
[----:B------:R-:W-:-:S02]  /*05d0*/  CS2R R16, SRZ ;  /* 0x0000000000107805 */ /* 0x000fc4000001ff00 */
[----:B------:R-:W1:Y:S01]  /*05e0*/  LDS R18, [R20] ;  /* 0x0000000014127984 */ /* 0x000e620000000800 */
[----:B0-----:R-:W-:-:S05]  /*05f0*/  IMAD.WIDE R12, R33, 0x4, R12 ;  /* 0x00000004210c7825 */ /* 0x001fca00078e020c */
[----:B------:R0:W1:Y:S01]  /*0600*/  @!P0 LDG.E.EL R19, desc[UR6][R12.64] ;  /* 0x000000060c138981 */ /* 0x000062000c2e1900 */
[----:B--2---:R-:W-:-:S05]  /*0610*/  IMAD.WIDE R6, R33, 0x4, R6 ;  /* 0x0000000421067825 */ /* 0x004fca00078e0206 */
[----:B------:R-:W2:Y:S01]  /*0620*/  @!P0 LDG.E.EL R17, desc[UR6][R6.64] ;  /* 0x0000000606118981 */ /* 0x000ea2000c2e1900 */
[----:B---3--:R-:W-:-:S05]  /*0630*/  IMAD.WIDE R4, R33, 0x4, R4 ;  /* 0x0000000421047825 */ /* 0x008fca00078e0204 */
[----:B------:R3:W2:Y:S01]  /*0640*/  @!P0 LDG.E.EL R16, desc[UR6][R4.64] ;  /* 0x0000000604108981 */ /* 0x0006a2000c2e1900 */
[----:B------:R-:W-:Y:S01]  /*0650*/  IMAD.MOV.U32 R8, RZ, RZ, 0x3e800000 ;  /* 0x3e800000ff087424 */ /* 0x000fe200078e00ff */
[----:B0-----:R-:W-:-:S04]  /*0660*/  SHF.R.U32.HI R12, RZ, 0x4, R21 ;  /* 0x00000004ff0c7819 */ /* 0x001fc80000011615 */
[----:B---3--:R-:W-:Y:S02]  /*0670*/  SGXT.U32 R5, R12, 0x4 ;  /* 0x000000040c05781a */ /* 0x008fe40000000000 */
[----:B------:R-:W0:Y:S02]  /*0680*/  LDS R12, [R20+0x410] ;  /* 0x00041000140c7984 */ /* 0x000e240000000800 */
[----:B------:R-:W-:Y:S01]  /*0690*/  PRMT R24, R5, 0x6540, R24 ;  /* 0x0000654005187816 */ /* 0x000fe20000000018 */
[----:B------:R-:W3:Y:S01]  /*06a0*/  S2UR UR4, SR_CgaCtaId ;  /* 0x00000000000479c3 */ /* 0x000ee20000008800 */
[----:B------:R-:W-:Y:S01]  /*06b0*/  LOP3.LUT R21, R22, 0xf, R21, 0xf8, !PT ;  /* 0x0000000f16157812 */ /* 0x000fe200078ef815 */
[----:B------:R-:W-:Y:S02]  /*06c0*/  UMOV UR5, 0x400 ;  /* 0x0000040000057882 */ /* 0x000fe40000000000 */
[----:B---3--:R-:W-:Y:S01]  /*06d0*/  UPRMT UR4, UR4, 0x654, UR5 ;  /* 0x0000065404047896 */ /* 0x008fe20008000005 */
[----:B----4-:R-:W-:-:S04]  /*06e0*/  FADD R15, R15, 9.9999997473787516356e-06 ;  /* 0x3727c5ac0f0f7421 */ /* 0x010fc80000000000 */
[----:B------:R-:W3:Y:S02]  /*06f0*/  MUFU.SQRT R9, R15 ;  /* 0x0000000f00097308 */ /* 0x000ee40000002000 */
[C---:B---3--:R-:W-:Y:S02]  /*0700*/  FSETP.GT.AND P0, PT, R9.reuse, 8.50705917302346158658e+37, PT ;  /* 0x7e8000000900780b */ /* 0x048fe40003f04000 */
[----:B------:R-:W-:-:S11]  /*0710*/  FSETP.GEU.AND P1, PT, R9, 1.175494350822287508e-38, PT ;  /* 0x008000000900780b */ /* 0x000fd60003f2e000 */
[----:B------:R-:W-:-:S04]  /*0720*/  @P0 FMUL R9, R9, 0.25 ;  /* 0x3e80000009090820 */ /* 0x000fc80000400000 */
[----:B------:R-:W-:Y:S01]  /*0730*/  @!P1 FMUL R9, R9, 16777216 ;  /* 0x4b80000009099820 */ /* 0x000fe20000400000 */
[----:B------:R-:W-:Y:S02]  /*0740*/  FSEL R6, R8, 1, P0 ;  /* 0x3f80000008067808 */ /* 0x000fe40000000000 */
[----:B------:R-:W3:Y:S03]  /*0750*/  LDS R8, [R20+0x820] ;  /* 0x0008200014087984 */ /* 0x000ee60000000800 */
[----:B------:R-:W4:Y:S01]  /*0760*/  MUFU.RCP R9, R9 ;  /* 0x0000000900097308 */ /* 0x000f220000001000 */
[----:B------:R-:W-:-:S04]  /*0770*/  @!P1 FMUL R6, R6, 16777216 ;  /* 0x4b80000006069820 */ /* 0x000fc80000400000 */
[----:B----4-:R-:W-:Y:S02]  /*0780*/  FMUL R4, R9, R6 ;  /* 0x0000000609047220 */ /* 0x010fe40000400000 */
[----:B------:R-:W4:Y:S01]  /*0790*/  LDS R6, [R20+0xc30] ;  /* 0x000c300014067984 */ /* 0x000f220000000800 */
[--C-:B-1----:R-:W-:Y:S01]  /*07a0*/  FADD R5, R26, -R19.reuse ;  /* 0x800000131a057221 */ /* 0x102fe20000000000 */
[--C-:B------:R-:W-:Y:S01]  /*07b0*/  FADD R35, R11, -R19.reuse ;  /* 0x800000130b237221 */ /* 0x100fe20000000000 */
[--C-:B-----5:R-:W-:Y:S01]  /*07c0*/  FADD R11, R2, -R19.reuse ;  /* 0x80000013020b7221 */ /* 0x120fe20000000000 */
[--C-:B------:R-:W-:Y:S01]  /*07d0*/  FADD R27, R27, -R19.reuse ;  /* 0x800000131b1b7221 */ /* 0x100fe20000000000 */
[--C-:B------:R-:W-:Y:S01]  /*07e0*/  FADD R15, R10, -R19.reuse ;  /* 0x800000130a0f7221 */ /* 0x100fe20000000000 */
[--C-:B------:R-:W-:Y:S01]  /*07f0*/  FADD R7, R28, -R19.reuse ;  /* 0x800000131c077221 */ /* 0x100fe20000000000 */
[--C-:B------:R-:W-:Y:S01]  /*0800*/  FADD R33, R3, -R19.reuse ;  /* 0x8000001303217221 */ /* 0x100fe20000000000 */
[----:B------:R-:W-:Y:S01]  /*0810*/  FMUL R5, R4, R5 ;  /* 0x0000000504057220 */ /* 0x000fe20000400000 */
[--C-:B------:R-:W-:Y:S01]  /*0820*/  FADD R9, R30, -R19.reuse ;  /* 0x800000131e097221 */ /* 0x100fe20000000000 */
[--C-:B------:R-:W-:Y:S01]  /*0830*/  FADD R3, R14, -R19.reuse ;  /* 0x800000130e037221 */ /* 0x100fe20000000000 */
[----:B------:R-:W-:Y:S01]  /*0840*/  FMUL R11, R4, R11 ;  /* 0x0000000b040b7220 */ /* 0x000fe20000400000 */
[--C-:B------:R-:W-:Y:S01]  /*0850*/  FADD R29, R29, -R19.reuse ;  /* 0x800000131d1d7221 */ /* 0x100fe20000000000 */
[--C-:B------:R-:W-:Y:S01]  /*0860*/  FADD R31, R31, -R19.reuse ;  /* 0x800000131f1f7221 */ /* 0x100fe20000000000 */
[--C-:B------:R-:W-:Y:S01]  /*0870*/  FADD R13, R0, -R19.reuse ;  /* 0x80000013000d7221 */ /* 0x100fe20000000000 */
[--C-:B------:R-:W-:Y:S01]  /*0880*/  FADD R18, R18, -R19.reuse ;  /* 0x8000001312127221 */ /* 0x100fe20000000000 */
[--C-:B0-----:R-:W-:Y:S01]  /*0890*/  FADD R37, R12, -R19.reuse ;  /* 0x800000130c257221 */ /* 0x101fe20000000000 */
[C---:B------:R-:W-:Y:S01]  /*08a0*/  FMUL R14, R4.reuse, R15 ;  /* 0x0000000f040e7220 */ /* 0x040fe20000400000 */
[----:B------:R-:W-:Y:S01]  /*08b0*/  FMUL R27, R4, R27 ;  /* 0x0000001b041b7220 */ /* 0x000fe20000400000 */
[--C-:B---3--:R-:W-:Y:S01]  /*08c0*/  FADD R8, R8, -R19.reuse ;  /* 0x8000001308087221 */ /* 0x108fe20000000000 */
[--C-:B--2---:R-:W-:Y:S01]  /*08d0*/  FFMA R15, R5, R17, R16.reuse ;  /* 0x00000011050f7223 */ /* 0x104fe20000000010 */
[C---:B------:R-:W-:Y:S01]  /*08e0*/  FMUL R3, R4.reuse, R3 ;  /* 0x0000000304037220 */ /* 0x040fe20000400000 */
[C---:B------:R-:W-:Y:S01]  /*08f0*/  FMUL R2, R4.reuse, R9 ;  /* 0x0000000904027220 */ /* 0x040fe20000400000 */
[-CC-:B------:R-:W-:Y:S01]  /*0900*/  FFMA R5, R11, R17.reuse, R16.reuse ;  /* 0x000000110b057223 */ /* 0x180fe20000000010 */
[----:B------:R-:W-:Y:S01]  /*0910*/  FMUL R9, R4, R8 ;  /* 0x0000000804097220 */ /* 0x000fe20000400000 */
[----:B------:R-:W-:Y:S01]  /*0920*/  LOP3.LUT R11, R24, 0xe0, RZ, 0xfc, !PT ;  /* 0x000000e0180b7812 */ /* 0x000fe200078efcff */
[----:B------:R-:W-:Y:S01]  /*0930*/  FFMA R0, R27, R17, R16 ;  /* 0x000000111b007223 */ /* 0x000fe20000000010 */
[C---:B------:R-:W-:Y:S01]  /*0940*/  FMUL R28, R4.reuse, R29 ;  /* 0x0000001d041c7220 */ /* 0x040fe20000400000 */
[----:B------:R-:W-:Y:S01]  /*0950*/  FMUL R13, R4, R13 ;  /* 0x0000000d040d7220 */ /* 0x000fe20000400000 */
[----:B----4-:R-:W-:Y:S01]  /*0960*/  FADD R19, R6, -R19 ;  /* 0x8000001306137221 */ /* 0x010fe20000000000 */
[C---:B------:R-:W-:Y:S01]  /*0970*/  FMUL R6, R4.reuse, R7 ;  /* 0x0000000704067220 */ /* 0x040fe20000400000 */
[----:B------:R-:W-:-:S03]  /*0980*/  FMUL R7, R4, R18 ;  /* 0x0000001204077220 */ /* 0x000fc60000400000 */
[-CC-:B------:R-:W-:Y:S01]  /*0990*/  FFMA R27, R6, R17.reuse, R16.reuse ;  /* 0x00000011061b7223 */ /* 0x180fe20000000010 */
[-CC-:B------:R-:W-:Y:S01]  /*09a0*/  FFMA R6, R3, R17.reuse, R16.reuse ;  /* 0x0000001103067223 */ /* 0x180fe20000000010 */
[----:B------:R-:W-:Y:S01]  /*09b0*/  FFMA R3, R9, R17, R16 ;  /* 0x0000001109037223 */ /* 0x000fe20000000010 */
[----:B------:R-:W-:-:S04]  /*09c0*/  IMAD.HI R9, R11, 0x66666667, RZ ;  /* 0x666666670b097827 */ /* 0x000fc800078e02ff */
[C---:B------:R-:W-:Y:S01]  /*09d0*/  FMUL R33, R4.reuse, R33 ;  /* 0x0000002104217220 */ /* 0x040fe20000400000 */
[C---:B------:R-:W-:Y:S01]  /*09e0*/  FMUL R35, R4.reuse, R35 ;  /* 0x0000002304237220 */ /* 0x040fe20000400000 */
[C---:B------:R-:W-:Y:S01]  /*09f0*/  FMUL R31, R4.reuse, R31 ;  /* 0x0000001f041f7220 */ /* 0x040fe20000400000 */
[C---:B------:R-:W-:Y:S01]  /*0a00*/  FMUL R37, R4.reuse, R37 ;  /* 0x0000002504257220 */ /* 0x040fe20000400000 */
[----:B------:R-:W-:Y:S01]  /*0a10*/  FMUL R29, R4, R19 ;  /* 0x00000013041d7220 */ /* 0x000fe20000400000 */
[----:B------:R-:W-:Y:S01]  /*0a20*/  FFMA R4, R7, R17, R16 ;  /* 0x0000001107047223 */ /* 0x000fe20000000010 */
[----:B------:R-:W-:Y:S02]  /*0a30*/  SHF.R.U32.HI R22, RZ, 0x1f, R9 ;  /* 0x0000001fff167819 */ /* 0x000fe40000011609 */
[----:B------:R-:W-:Y:S02]  /*0a40*/  LOP3.LUT R7, R24, 0xd0, RZ, 0xfc, !PT ;  /* 0x000000d018077812 */ /* 0x000fe400078efcff */
[----:B------:R-:W-:-:S03]  /*0a50*/  LEA.HI.SX32 R22, R9, R22, 0x19 ;  /* 0x0000001609167211 */ /* 0x000fc600078fcaff */
[----:B------:R-:W-:-:S05]  /*0a60*/  IMAD.HI R9, R7, 0x66666667, RZ ;  /* 0x6666666707097827 */ /* 0x000fca00078e02ff */
[----:B------:R-:W-:Y:S01]  /*0a70*/  SHF.R.U32.HI R30, RZ, 0x1f, R9 ;  /* 0x0000001fff1e7819 */ /* 0x000fe20000011609 */
[----:B------:R-:W-:-:S03]  /*0a80*/  IMAD R32, R22, -0x140, R11 ;  /* 0xfffffec016207824 */ /* 0x000fc600078e020b */
[----:B------:R-:W-:Y:S01]  /*0a90*/  LEA.HI.SX32 R30, R9, R30, 0x19 ;  /* 0x0000001e091e7211 */ /* 0x000fe200078fcaff */
[----:B------:R-:W-:Y:S01]  /*0aa0*/  IMAD R9, R32, 0x3c1, R21 ;  /* 0x000003c120097824 */ /* 0x000fe200078e0215 */
[----:B------:R-:W-:-:S03]  /*0ab0*/  ISETP.GE.AND P0, PT, R21, 0x3c1, PT ;  /* 0x000003c11500780c */ /* 0x000fc60003f06270 */
[----:B------:R-:W-:Y:S01]  /*0ac0*/  IMAD R32, R30, -0x140, R7 ;  /* 0xfffffec01e207824 */ /* 0x000fe200078e0207 */
[----:B------:R-:W-:Y:S01]  /*0ad0*/  ISETP.LT.AND P1, PT, R11, 0x500, !P0 ;  /* 0x000005000b00780c */ /* 0x000fe20004721270 */
[-CC-:B------:R-:W-:Y:S01]  /*0ae0*/  FFMA R12, R13, R17.reuse, R16.reuse ;  /* 0x000000110d0c7223 */ /* 0x180fe20000000010 */
[----:B------:R-:W-:Y:S01]  /*0af0*/  LOP3.LUT R13, R24, 0x90, RZ, 0xfc, !PT ;  /* 0x00000090180d7812 */ /* 0x000fe200078efcff */
[----:B------:R-:W-:Y:S02]  /*0b00*/  IMAD R11, R32, 0x3c1, R21 ;  /* 0x000003c1200b7824 */ /* 0x000fe400078e0215 */
[-CC-:B------:R-:W-:Y:S01]  /*0b10*/  FFMA R8, R2, R17.reuse, R16.reuse ;  /* 0x0000001102087223 */ /* 0x180fe20000000010 */
[-CC-:B------:R-:W-:Y:S01]  /*0b20*/  FFMA R28, R28, R17.reuse, R16.reuse ;  /* 0x000000111c1c7223 */ /* 0x180fe20000000010 */
[-CC-:B------:R-:W-:Y:S01]  /*0b30*/  FFMA R19, R31, R17.reuse, R16.reuse ;  /* 0x000000111f137223 */ /* 0x180fe20000000010 */
[-CC-:B------:R-:W-:Y:S01]  /*0b40*/  FFMA R14, R14, R17.reuse, R16.reuse ;  /* 0x000000110e0e7223 */ /* 0x180fe20000000010 */
[-CC-:B------:R-:W-:Y:S01]  /*0b50*/  FFMA R18, R35, R17.reuse, R16.reuse ;  /* 0x0000001123127223 */ /* 0x180fe20000000010 */
[-CC-:B------:R-:W-:Y:S01]  /*0b60*/  FFMA R10, R33, R17.reuse, R16.reuse ;  /* 0x00000011210a7223 */ /* 0x180fe20000000010 */
[----:B------:R-:W-:Y:S01]  /*0b70*/  FFMA R2, R37, R17, R16 ;  /* 0x0000001125027223 */ /* 0x000fe20000000010 */
[----:B------:R-:W-:-:S02]  /*0b80*/  IMAD R11, R30, 0x168600, R11 ;  /* 0x001686001e0b7824 */ /* 0x000fc400078e020b */
[----:B------:R-:W-:Y:S01]  /*0b90*/  FFMA R16, R29, R17, R16 ;  /* 0x000000111d107223 */ /* 0x000fe20000000010 */
[----:B------:R-:W-:Y:S01]  /*0ba0*/  LEA.HI R30, R25, UR4, RZ, 0x1e ;  /* 0x00000004191e7c11 */ /* 0x000fe2000f8ff0ff */
[----:B------:R-:W-:Y:S01]  /*0bb0*/  IMAD.HI R17, R13, 0x66666667, RZ ;  /* 0x666666670d117827 */ /* 0x000fe200078e02ff */
[----:B------:R-:W-:Y:S01]  /*0bc0*/  P2R R26, PR, RZ, 0x2 ;  /* 0x00000002ff1a7803 */ /* 0x000fe20000000000 */
[----:B------:R-:W-:Y:S01]  /*0bd0*/  BAR.SYNC.DEFER_BLOCKING 0x0 ;  /* 0x0000000000007b1d */ /* 0x000fe20000010000 */
[----:B------:R-:W-:Y:S01]  /*0be0*/  ISETP.LT.AND P1, PT, R7, 0x500, !P0 ;  /* 0x000005000700780c */ /* 0x000fe20004721270 */
[----:B------:R-:W-:Y:S01]  /*0bf0*/  IMAD R7, R25, 0x4, R30 ;  /* 0x0000000419077824 */ /* 0x000fe200078e021e */
[----:B------:R-:W-:-:S04]  /*0c00*/  SHF.R.U32.HI R30, RZ, 0x1f, R17 ;  /* 0x0000001fff1e7819 */ /* 0x000fc80000011611 */
[----:B------:R-:W-:-:S05]  /*0c10*/  LEA.HI.SX32 R30, R17, R30, 0x19 ;  /* 0x0000001e111e7211 */ /* 0x000fca00078fcaff */
[----:B------:R-:W-:Y:S02]  /*0c20*/  IMAD R32, R30, -0x140, R13 ;  /* 0xfffffec01e207824 */ /* 0x000fe400078e020d */
[----:B------:R-:W-:Y:S02]  /*0c30*/  IMAD R9, R22, 0x168600, R9 ;  /* 0x0016860016097824 */ /* 0x000fe400078e0209 */
[----:B------:R-:W-:Y:S01]  /*0c40*/  IMAD R17, R32, 0x3c1, R21 ;  /* 0x000003c120117824 */ /* 0x000fe200078e0215 */
[----:B------:R-:W-:Y:S02]  /*0c50*/  P2R R22, PR, RZ, 0x2 ;  /* 0x00000002ff167803 */ /* 0x000fe40000000000 */
[----:B------:R-:W-:Y:S01]  /*0c60*/  ISETP.LT.AND P1, PT, R13, 0x500, !P0 ;  /* 0x000005000d00780c */ /* 0x000fe20004721270 */
[----:B------:R-:W-:Y:S01]  /*0c70*/  IMAD R13, R30, 0x168600, R17 ;  /* 0x001686001e0d7824 */ /* 0x000fe200078e0211 */
[----:B------:R-:W-:Y:S02]  /*0c80*/  FSETP.GEU.AND P2, PT, R15, RZ, PT ;  /* 0x000000ff0f00720b */ /* 0x000fe40003f4e000 */
[----:B------:R-:W-:-:S02]  /*0c90*/  LOP3.LUT R17, R24, 0x80, RZ, 0xfc, !PT ;  /* 0x0000008018117812 */ /* 0x000fc400078efcff */
[----:B------:R-:W-:-:S03]  /*0ca0*/  FSEL R34, R15, RZ, P2 ;  /* 0x000000ff0f227208 */ /* 0x000fc60001000000 */
[----:B------:R-:W-:-:S05]  /*0cb0*/  IMAD.HI R15, R17, 0x66666667, RZ ;  /* 0x66666667110f7827 */ /* 0x000fca00078e02ff */
[----:B------:R-:W-:-:S04]  /*0cc0*/  SHF.R.U32.HI R30, RZ, 0x1f, R15 ;  /* 0x0000001fff1e7819 */ /* 0x000fc8000001160f */
[----:B------:R-:W-:-:S05]  /*0cd0*/  LEA.HI.SX32 R30, R15, R30, 0x19 ;  /* 0x0000001e0f1e7211 */ /* 0x000fca00078fcaff */
[----:B------:R-:W-:Y:S01]  /*0ce0*/  IMAD R32, R30, -0x140, R17 ;  /* 0xfffffec01e207824 */ /* 0x000fe200078e0211 */
[----:B------:R-:W-:-:S03]  /*0cf0*/  FSETP.GEU.AND P3, PT, R0, RZ, PT ;  /* 0x000000ff0000720b */ /* 0x000fc60003f6e000 */
[----:B------:R-:W-:-:S04]  /*0d00*/  IMAD R15, R32, 0x3c1, R21 ;  /* 0x000003c1200f7824 */ /* 0x000fc800078e0215 */
[----:B------:R-:W-:Y:S01]  /*0d10*/  IMAD R15, R30, 0x168600, R15 ;  /* 0x001686001e0f7824 */ /* 0x000fe200078e020f */
[----:B------:R-:W-:Y:S02]  /*0d20*/  FSEL R30, R0, RZ, P3 ;  /* 0x000000ff001e7208 */ /* 0x000fe40001800000 */
[C---:B------:R-:W-:Y:S02]  /*0d30*/  FSETP.GEU.AND P3, PT, R27.reuse, RZ, PT ;  /* 0x000000ff1b00720b */ /* 0x040fe40003f6e000 */
[----:B------:R-:W-:Y:S02]  /*0d40*/  FSETP.GEU.AND P4, PT, R28, RZ, PT ;  /* 0x000000ff1c00720b */ /* 0x000fe40003f8e000 */
[----:B------:R-:W-:Y:S02]  /*0d50*/  FSEL R32, R27, RZ, P3 ;  /* 0x000000ff1b207208 */ /* 0x000fe40001800000 */
[----:B------:R-:W-:Y:S02]  /*0d60*/  FSETP.GEU.AND P3, PT, R8, RZ, PT ;  /* 0x000000ff0800720b */ /* 0x000fe40003f6e000 */
[----:B------:R-:W-:Y:S01]  /*0d70*/  LOP3.LUT R0, R24, 0xc0, RZ, 0xfc, !PT ;  /* 0x000000c018007812 */ /* 0x000fe200078efcff */
[----:B------:R0:W-:Y:S01]  /*0d80*/  STS [R7], R34 ;  /* 0x0000002207007388 */ /* 0x0001e20000000800 */
[----:B------:R-:W-:-:S02]  /*0d90*/  ISETP.LT.AND P2, PT, R17, 0x500, !P0 ;  /* 0x000005001100780c */ /* 0x000fc40004741270 */
[----:B------:R-:W-:Y:S01]  /*0da0*/  FSEL R36, R8, RZ, P3 ;  /* 0x000000ff08247208 */ /* 0x000fe20001800000 */
[----:B------:R-:W-:Y:S01]  /*0db0*/  IMAD.HI R17, R0, 0x66666667, RZ ;  /* 0x6666666700117827 */ /* 0x000fe200078e02ff */
[----:B------:R-:W-:Y:S02]  /*0dc0*/  LOP3.LUT R8, R24, 0xb0, RZ, 0xfc, !PT ;  /* 0x000000b018087812 */ /* 0x000fe400078efcff */
[----:B0-----:R-:W-:Y:S02]  /*0dd0*/  FSEL R34, R28, RZ, P4 ;  /* 0x000000ff1c227208 */ /* 0x001fe40002000000 */
[C---:B------:R-:W-:Y:S02]  /*0de0*/  FSETP.GEU.AND P4, PT, R19.reuse, RZ, PT ;  /* 0x000000ff1300720b */ /* 0x040fe40003f8e000 */
[----:B------:R-:W-:Y:S02]  /*0df0*/  LOP3.LUT R25, R24, 0x70, RZ, 0xfc, !PT ;  /* 0x0000007018197812 */ /* 0x000fe400078efcff */
[----:B------:R-:W-:Y:S01]  /*0e00*/  FSEL R29, R19, RZ, P4 ;  /* 0x000000ff131d7208 */ /* 0x000fe20002000000 */
[----:B------:R-:W-:Y:S01]  /*0e10*/  IMAD.HI R19, R8, 0x66666667, RZ ;  /* 0x6666666708137827 */ /* 0x000fe200078e02ff */
[----:B------:R-:W-:-:S03]  /*0e20*/  SHF.R.U32.HI R28, RZ, 0x1f, R17 ;  /* 0x0000001fff1c7819 */ /* 0x000fc60000011611 */
[----:B------:R-:W-:Y:S01]  /*0e30*/  IMAD.HI R27, R25, 0x66666667, RZ ;  /* 0x66666667191b7827 */ /* 0x000fe200078e02ff */
[----:B------:R-:W-:Y:S02]  /*0e40*/  LEA.HI.SX32 R17, R17, R28, 0x19 ;  /* 0x0000001c11117211 */ /* 0x000fe400078fcaff */
[----:B------:R-:W-:-:S04]  /*0e50*/  SHF.R.U32.HI R28, RZ, 0x1f, R19 ;  /* 0x0000001fff1c7819 */ /* 0x000fc80000011613 */
[----:B------:R-:W-:Y:S02]  /*0e60*/  LEA.HI.SX32 R19, R19, R28, 0x19 ;  /* 0x0000001c13137211 */ /* 0x000fe400078fcaff */
[----:B------:R-:W-:Y:S02]  /*0e70*/  SHF.R.U32.HI R28, RZ, 0x1f, R27 ;  /* 0x0000001fff1c7819 */ /* 0x000fe4000001161b */
[C---:B------:R-:W-:Y:S02]  /*0e80*/  FSETP.GEU.AND P4, PT, R14.reuse, RZ, PT ;  /* 0x000000ff0e00720b */ /* 0x040fe40003f8e000 */
[----:B------:R-:W-:Y:S01]  /*0e90*/  LEA.HI.SX32 R28, R27, R28, 0x19 ;  /* 0x0000001c1b1c7211 */ /* 0x000fe200078fcaff */
[----:B------:R0:W-:Y:S01]  /*0ea0*/  STS [R7+0x4], R30 ;  /* 0x0000041e07007388 */ /* 0x0001e20000000800 */
[----:B------:R-:W-:Y:S02]  /*0eb0*/  FSEL R14, R14, RZ, P4 ;  /* 0x000000ff0e0e7208 */ /* 0x000fe40002000000 */
[----:B------:R-:W-:-:S02]  /*0ec0*/  FSETP.GEU.AND P4, PT, R18, RZ, PT ;  /* 0x000000ff1200720b */ /* 0x000fc40003f8e000 */
[----:B------:R-:W-:Y:S01]  /*0ed0*/  ISETP.LT.AND P3, PT, R25, 0x500, !P0 ;  /* 0x000005001900780c */ /* 0x000fe20004761270 */
[----:B0-----:R-:W-:Y:S01]  /*0ee0*/  IMAD R30, R28, -0x140, R25 ;  /* 0xfffffec01c1e7824 */ /* 0x001fe200078e0219 */
[----:B------:R-:W-:Y:S02]  /*0ef0*/  FSEL R18, R18, RZ, P4 ;  /* 0x000000ff12127208 */ /* 0x000fe40002000000 */
[----:B------:R-:W-:Y:S01]  /*0f00*/  FSETP.GEU.AND P4, PT, R10, RZ, PT ;  /* 0x000000ff0a00720b */ /* 0x000fe20003f8e000 */
[----:B------:R-:W-:-:S04]  /*0f10*/  IMAD R25, R30, 0x3c1, R21 ;  /* 0x000003c11e197824 */ /* 0x000fc800078e0215 */
[----:B------:R-:W-:Y:S01]  /*0f20*/  IMAD R25, R28, 0x168600, R25 ;  /* 0x001686001c197824 */ /* 0x000fe200078e0219 */
[----:B------:R-:W-:Y:S02]  /*0f30*/  FSEL R28, R10, RZ, P4 ;  /* 0x000000ff0a1c7208 */ /* 0x000fe40002000000 */
[----:B------:R-:W-:-:S04]  /*0f40*/  FSETP.GEU.AND P4, PT, R12, RZ, PT ;  /* 0x000000ff0c00720b */ /* 0x000fc80003f8e000 */
[----:B------:R-:W-:Y:S02]  /*0f50*/  FSEL R30, R12, RZ, P4 ;  /* 0x000000ff0c1e7208 */ /* 0x000fe40002000000 */
[C---:B------:R-:W-:Y:S01]  /*0f60*/  FSETP.GEU.AND P4, PT, R5.reuse, RZ, PT ;  /* 0x000000ff0500720b */ /* 0x040fe20003f8e000 */
[----:B------:R0:W-:Y:S01]  /*0f70*/  STS [R7+0x8], R32 ;  /* 0x0000082007007388 */ /* 0x0001e20000000800 */
[C---:B------:R-:W-:Y:S02]  /*0f80*/  LOP3.LUT R12, R24.reuse, 0x60, RZ, 0xfc, !PT ;  /* 0x00000060180c7812 */ /* 0x040fe400078efcff */
[----:B------:R-:W-:Y:S01]  /*0f90*/  LOP3.LUT R10, R24, 0xa0, RZ, 0xfc, !PT ;  /* 0x000000a0180a7812 */ /* 0x000fe200078efcff */
[----:B------:R1:W-:Y:S01]  /*0fa0*/  STS [R7+0xc], R34 ;  /* 0x00000c2207007388 */ /* 0x0003e20000000800 */
[----:B0-----:R-:W-:Y:S02]  /*0fb0*/  FSEL R32, R5, RZ, P4 ;  /* 0x000000ff05207208 */ /* 0x001fe40002000000 */
[----:B------:R-:W-:Y:S01]  /*0fc0*/  FSETP.GEU.AND P4, PT, R6, RZ, PT ;  /* 0x000000ff0600720b */ /* 0x000fe20003f8e000 */
[----:B------:R0:W-:Y:S01]  /*0fd0*/  STS [R7+0x14], R29 ;  /* 0x0000141d07007388 */ /* 0x0001e20000000800 */
[----:B------:R-:W-:-:S02]  /*0fe0*/  IMAD.HI R27, R10, 0x66666667, RZ ;  /* 0x666666670a1b7827 */ /* 0x000fc400078e02ff */
[----:B-1----:R-:W-:Y:S02]  /*0ff0*/  FSEL R34, R6, RZ, P4 ;  /* 0x000000ff06227208 */ /* 0x002fe40002000000 */
[----:B------:R-:W-:Y:S01]  /*1000*/  FSETP.GEU.AND P4, PT, R4, RZ, PT ;  /* 0x000000ff0400720b */ /* 0x000fe20003f8e000 */
[----:B0-----:R-:W-:Y:S01]  /*1010*/  IMAD.HI R29, R12, 0x66666667, RZ ;  /* 0x666666670c1d7827 */ /* 0x001fe200078e02ff */
[----:B------:R0:W-:Y:S02]  /*1020*/  STS [R7+0x18], R14 ;  /* 0x0000180e07007388 */ /* 0x0001e40000000800 */
[----:B------:R-:W-:Y:S02]  /*1030*/  FSEL R4, R4, RZ, P4 ;  /* 0x000000ff04047208 */ /* 0x000fe40002000000 */
[----:B------:R-:W-:Y:S02]  /*1040*/  FSETP.GEU.AND P4, PT, R2, RZ, PT ;  /* 0x000000ff0200720b */ /* 0x000fe40003f8e000 */
[----:B------:R-:W-:-:S02]  /*1050*/  SHF.R.U32.HI R6, RZ, 0x1f, R29 ;  /* 0x0000001fff067819 */ /* 0x000fc4000001161d */
[----:B0-----:R-:W-:Y:S02]  /*1060*/  SHF.R.U32.HI R14, RZ, 0x1f, R27 ;  /* 0x0000001fff0e7819 */ /* 0x001fe4000001161b */
[----:B------:R-:W-:Y:S02]  /*1070*/  LEA.HI.SX32 R29, R29, R6, 0x19 ;  /* 0x000000061d1d7211 */ /* 0x000fe400078fcaff */
[----:B------:R-:W-:Y:S02]  /*1080*/  LEA.HI.SX32 R27, R27, R14, 0x19 ;  /* 0x0000000e1b1b7211 */ /* 0x000fe400078fcaff */
[----:B------:R-:W-:Y:S02]  /*1090*/  FSEL R6, R2, RZ, P4 ;  /* 0x000000ff02067208 */ /* 0x000fe40002000000 */
[----:B------:R-:W-:Y:S02]  /*10a0*/  LOP3.LUT R14, R24, 0x50, RZ, 0xfc, !PT ;  /* 0x00000050180e7812 */ /* 0x000fe400078efcff */
[----:B------:R-:W-:Y:S01]  /*10b0*/  FSETP.GEU.AND P4, PT, R3, RZ, PT ;  /* 0x000000ff0300720b */ /* 0x000fe20003f8e000 */
[----:B------:R0:W-:Y:S02]  /*10c0*/  STS [R7+0x20], R28 ;  /* 0x0000201c07007388 */ /* 0x0001e40000000800 */
[----:B------:R-:W-:-:S02]  /*10d0*/  IMAD.HI R31, R14, 0x66666667, RZ ;  /* 0x666666670e1f7827 */ /* 0x000fc400078e02ff */
[----:B------:R1:W-:Y:S01]  /*10e0*/  STS [R7+0x1c], R18 ;  /* 0x00001c1207007388 */ /* 0x0003e20000000800 */
[----:B0-----:R-:W-:Y:S02]  /*10f0*/  FSEL R28, R3, RZ, P4 ;  /* 0x000000ff031c7208 */ /* 0x001fe40002000000 */
[----:B------:R-:W-:Y:S02]  /*1100*/  FSETP.GEU.AND P4, PT, R16, RZ, PT ;  /* 0x000000ff1000720b */ /* 0x000fe40003f8e000 */
[----:B-1----:R-:W-:Y:S01]  /*1110*/  LOP3.LUT R18, R24, 0x40, RZ, 0xfc, !PT ;  /* 0x0000004018127812 */ /* 0x002fe200078efcff */
[----:B------:R0:W-:Y:S01]  /*1120*/  STS [R7+0x24], R30 ;  /* 0x0000241e07007388 */ /* 0x0001e20000000800 */
[----:B------:R-:W-:-:S03]  /*1130*/  SHF.R.U32.HI R2, RZ, 0x1f, R31 ;  /* 0x0000001fff027819 */ /* 0x000fc6000001161f */
[----:B------:R-:W-:Y:S01]  /*1140*/  IMAD.HI R33, R18, 0x66666667, RZ ;  /* 0x6666666712217827 */ /* 0x000fe200078e02ff */
[----:B------:R1:W-:Y:S01]  /*1150*/  STS [R7+0x30], R4 ;  /* 0x0000300407007388 */ /* 0x0003e20000000800 */
[----:B0-----:R-:W-:Y:S02]  /*1160*/  FSEL R30, R16, RZ, P4 ;  /* 0x000000ff101e7208 */ /* 0x001fe40002000000 */
[C---:B------:R-:W-:Y:S02]  /*1170*/  LOP3.LUT R16, R24.reuse, 0x30, RZ, 0xfc, !PT ;  /* 0x0000003018107812 */ /* 0x040fe400078efcff */
[----:B------:R-:W-:Y:S02]  /*1180*/  LEA.HI.SX32 R31, R31, R2, 0x19 ;  /* 0x000000021f1f7211 */ /* 0x000fe400078fcaff */
[----:B------:R-:W-:Y:S01]  /*1190*/  LOP3.LUT R2, R24, 0x20, RZ, 0xfc, !PT ;  /* 0x0000002018027812 */ /* 0x000fe200078efcff */
[----:B------:R-:W-:Y:S01]  /*11a0*/  IMAD.HI R35, R16, 0x66666667, RZ ;  /* 0x6666666710237827 */ /* 0x000fe200078e02ff */
[----:B-1----:R-:W-:-:S03]  /*11b0*/  SHF.R.U32.HI R4, RZ, 0x1f, R33 ;  /* 0x0000001fff047819 */ /* 0x002fc60000011621 */
[----:B------:R-:W-:Y:S01]  /*11c0*/  IMAD.HI R3, R2, 0x66666667, RZ ;  /* 0x6666666702037827 */ /* 0x000fe200078e02ff */
[----:B------:R-:W-:Y:S02]  /*11d0*/  LEA.HI.SX32 R33, R33, R4, 0x19 ;  /* 0x0000000421217211 */ /* 0x000fe400078fcaff */
[----:B------:R-:W-:-:S04]  /*11e0*/  SHF.R.U32.HI R4, RZ, 0x1f, R35 ;  /* 0x0000001fff047819 */ /* 0x000fc80000011623 */
[----:B------:R-:W-:Y:S02]  /*11f0*/  LEA.HI.SX32 R35, R35, R4, 0x19 ;  /* 0x0000000423237211 */ /* 0x000fe400078fcaff */
[----:B------:R-:W-:-:S04]  /*1200*/  SHF.R.U32.HI R4, RZ, 0x1f, R3 ;  /* 0x0000001fff047819 */ /* 0x000fc80000011603 */
[----:B------:R-:W-:Y:S02]  /*1210*/  LEA.HI.SX32 R3, R3, R4, 0x19 ;  /* 0x0000000403037211 */ /* 0x000fe400078fcaff */
[----:B------:R-:W-:-:S03]  /*1220*/  ISETP.LT.AND P4, PT, R2, 0x500, !P0 ;  /* 0x000005000200780c */ /* 0x000fc60004781270 */
[----:B------:R-:W-:Y:S01]  /*1230*/  IMAD R4, R3, -0x140, R2 ;  /* 0xfffffec003047824 */ /* 0x000fe200078e0202 */
[----:B------:R-:W-:-:S03]  /*1240*/  LOP3.LUT R2, R24, 0x10, RZ, 0xfc, !PT ;  /* 0x0000001018027812 */ /* 0x000fc600078efcff */
[----:B------:R-:W-:-:S04]  /*1250*/  IMAD R4, R4, 0x3c1, R21 ;  /* 0x000003c104047824 */ /* 0x000fc800078e0215 */
[----:B------:R-:W-:Y:S02]  /*1260*/  IMAD R37, R3, 0x168600, R4 ;  /* 0x0016860003257824 */ /* 0x000fe400078e0204 */
[----:B------:R-:W-:-:S05]  /*1270*/  IMAD.HI R3, R2, 0x66666667, RZ ;  /* 0x6666666702037827 */ /* 0x000fca00078e02ff */
[----:B------:R-:W-:-:S04]  /*1280*/  SHF.R.U32.HI R4, RZ, 0x1f, R3 ;  /* 0x0000001fff047819 */ /* 0x000fc80000011603 */
[----:B------:R-:W-:Y:S02]  /*1290*/  LEA.HI.SX32 R3, R3, R4, 0x19 ;  /* 0x0000000403037211 */ /* 0x000fe400078fcaff */
[----:B------:R-:W-:-:S03]  /*12a0*/  ISETP.LT.AND P5, PT, R2, 0x500, !P0 ;  /* 0x000005000200780c */ /* 0x000fc600047a1270 */
[C---:B------:R-:W-:Y:S02]  /*12b0*/  IMAD R4, R3.reuse, -0x140, R2 ;  /* 0xfffffec003047824 */ /* 0x040fe400078e0202 */
[----:B------:R-:W-:Y:S01]  /*12c0*/  IMAD.HI R2, R24, 0x66666667, RZ ;  /* 0x6666666718027827 */ /* 0x000fe200078e02ff */
[----:B------:R-:W-:Y:S03]  /*12d0*/  STS [R7+0x10], R36 ;  /* 0x0000102407007388 */ /* 0x000fe60000000800 */
[----:B------:R-:W-:Y:S01]  /*12e0*/  IMAD R4, R4, 0x3c1, R21 ;  /* 0x000003c104047824 */ /* 0x000fe200078e0215 */
[----:B------:R-:W-:Y:S04]  /*12f0*/  STS [R7+0x28], R32 ;  /* 0x0000282007007388 */ /* 0x000fe80000000800 */
[----:B------:R-:W-:Y:S04]  /*1300*/  STS [R7+0x2c], R34 ;  /* 0x00002c2207007388 */ /* 0x000fe80000000800 */
[----:B------:R-:W-:Y:S04]  /*1310*/  STS [R7+0x34], R6 ;  /* 0x0000340607007388 */ /* 0x000fe80000000800 */
[----:B------:R-:W-:Y:S04]  /*1320*/  STS [R7+0x38], R28 ;  /* 0x0000381c07007388 */ /* 0x000fe80000000800 */
[----:B------:R0:W-:Y:S02]  /*1330*/  STS [R7+0x3c], R30 ;  /* 0x00003c1e07007388 */ /* 0x0001e40000000800 */
[----:B0-----:R-:W-:Y:S01]  /*1340*/  IMAD R7, R3, 0x168600, R4 ;  /* 0x0016860003077824 */ /* 0x001fe200078e0204 */
[----:B------:R-:W-:-:S04]  /*1350*/  SHF.R.U32.HI R3, RZ, 0x1f, R2 ;  /* 0x0000001fff037819 */ /* 0x000fc80000011602 */
[----:B------:R-:W-:-:S05]  /*1360*/  LEA.HI.SX32 R3, R2, R3, 0x19 ;  /* 0x0000000302037211 */ /* 0x000fca00078fcaff */
[----:B------:R-:W-:-:S04]  /*1370*/  IMAD R2, R3, -0x140, R24 ;  /* 0xfffffec003027824 */ /* 0x000fc800078e0218 */
[----:B------:R-:W-:-:S04]  /*1380*/  IMAD R2, R2, 0x3c1, R21 ;  /* 0x000003c102027824 */ /* 0x000fc800078e0215 */
[----:B------:R-:W-:Y:S02]  /*1390*/  IMAD R5, R3, 0x168600, R2 ;  /* 0x0016860003057824 */ /* 0x000fe400078e0202 */
[----:B------:R-:W0:Y:S02]  /*13a0*/  S2R R2, SR_TID.X ;  /* 0x0000000000027919 */ /* 0x000e240000002100 */
[----:B0-----:R-:W-:-:S04]  /*13b0*/  SHF.R.U32.HI R2, RZ, 0x2, R2 ;  /* 0x00000002ff027819 */ /* 0x001fc80000011602 */
[----:B------:R-:W-:-:S05]  /*13c0*/  LOP3.LUT R3, R2, 0x3c, RZ, 0xc0, !PT ;  /* 0x0000003c02037812 */ /* 0x000fca00078ec0ff */
[----:B------:R-:W-:Y:S01]  /*13d0*/  IMAD.IADD R28, R20, 0x1, R3 ;  /* 0x00000001141c7824 */ /* 0x000fe200078e0203 */
[----:B------:R-:W-:Y:S08]  /*13e0*/  BAR.SYNC.DEFER_BLOCKING 0x0 ;  /* 0x0000000000007b1d */ /* 0x000ff00000010000 */
[----:B------:R-:W0:Y:S01]  /*13f0*/  LDC.64 R2, c[0x0][0x238] ;  /* 0x00008e00ff027b82 */ /* 0x000e220000000a00 */
[----:B------:R-:W1:Y:S01]  /*1400*/  LDS R28, [R28] ;  /* 0x000000001c1c7984 */ /* 0x000e620000000800 */
[----:B------:R-:W-:-:S02]  /*1410*/  ISETP.LT.AND P6, PT, R24, 0x500, !P0 ;  /* 0x000005001800780c */ /* 0x000fc400047c1270 */
[----:B------:R-:W-:-:S04]  /*1420*/  LOP3.LUT R6, R23, 0x100, RZ, 0xfc, !PT ;  /* 0x0000010017067812 */ /* 0x000fc800078efcff */
[----:B------:R-:W-:Y:S01]  /*1430*/  SHF.R.U32.HI R6, RZ, 0x2, R6 ;  /* 0x00000002ff067819 */ /* 0x000fe20000011606 */
[----:B0-----:R-:W-:-:S03]  /*1440*/  IMAD.WIDE R4, R5, 0x4, R2 ;  /* 0x0000000405047825 */ /* 0x001fc600078e0202 */
[----:B------:R-:W-:-:S03]  /*1450*/  LOP3.LUT R6, R6, 0x7c, RZ, 0xc0, !PT ;  /* 0x0000007c06067812 */ /* 0x000fc600078ec0ff */
[----:B-1----:R-:W-:Y:S01]  /*1460*/  @P6 STG.E desc[UR6][R4.64], R28 ;  /* 0x0000001c04006986 */ /* 0x002fe2000c101906 */
[----:B------:R-:W-:Y:S01]  /*1470*/  ISETP.NE.AND P6, PT, R26, RZ, PT ;  /* 0x000000ff1a00720c */ /* 0x000fe20003fc5270 */
[----:B------:R-:W-:-:S06]  /*1480*/  IMAD.IADD R26, R20, 0x1, R6 ;  /* 0x00000001141a7824 */ /* 0x000fcc00078e0206 */
[----:B------:R-:W0:Y:S01]  /*1490*/  LDS R26, [R26+0x400] ;  /* 0x000400001a1a7984 */ /* 0x000e220000000800 */
[----:B------:R-:W-:-:S05]  /*14a0*/  IMAD.WIDE R6, R7, 0x4, R2 ;  /* 0x0000000407067825 */ /* 0x000fca00078e0202 */
[----:B0-----:R0:W-:Y:S01]  /*14b0*/  @P5 STG.E desc[UR6][R6.64], R26 ;  /* 0x0000001a06005986 */ /* 0x0011e2000c101906 */
[----:B------:R-:W-:Y:S02]  /*14c0*/  ISETP.NE.AND P5, PT, R22, RZ, PT ;  /* 0x000000ff1600720c */ /* 0x000fe40003fa5270 */
[----:B------:R-:W-:-:S04]  /*14d0*/  LOP3.LUT R22, R23, 0x200, RZ, 0xfc, !PT ;  /* 0x0000020017167812 */ /* 0x000fc800078efcff */
[----:B------:R-:W-:-:S04]  /*14e0*/  SHF.R.U32.HI R22, RZ, 0x2, R22 ;  /* 0x00000002ff167819 */ /* 0x000fc80000011616 */
[----:B------:R-:W-:-:S05]  /*14f0*/  LOP3.LUT R22, R22, 0xbc, RZ, 0xc0, !PT ;  /* 0x000000bc16167812 */ /* 0x000fca00078ec0ff */
[----:B------:R-:W-:-:S06]  /*1500*/  IMAD.IADD R22, R20, 0x1, R22 ;  /* 0x0000000114167824 */ /* 0x000fcc00078e0216 */
[----:B------:R-:W1:Y:S01]  /*1510*/  LDS R22, [R22+0x800] ;  /* 0x0008000016167984 */ /* 0x000e620000000800 */
[----:B------:R-:W-:Y:S01]  /*1520*/  IMAD.WIDE R4, R37, 0x4, R2 ;  /* 0x0000000425047825 */ /* 0x000fe200078e0202 */
[----:B0-----:R-:W-:-:S04]  /*1530*/  LOP3.LUT R6, R23, 0x300, RZ, 0xfc, !PT ;  /* 0x0000030017067812 */ /* 0x001fc800078efcff */
[----:B------:R-:W-:Y:S01]  /*1540*/  SHF.R.U32.HI R6, RZ, 0x2, R6 ;  /* 0x00000002ff067819 */ /* 0x000fe20000011606 */
[----:B-1----:R0:W-:Y:S01]  /*1550*/  @P4 STG.E desc[UR6][R4.64], R22 ;  /* 0x0000001604004986 */ /* 0x0021e2000c101906 */
[----:B------:R-:W-:Y:S01]  /*1560*/  ISETP.LT.AND P4, PT, R16, 0x500, !P0 ;  /* 0x000005001000780c */ /* 0x000fe20004781270 */
[----:B------:R-:W-:-:S04]  /*1570*/  IMAD R16, R35, -0x140, R16 ;  /* 0xfffffec023107824 */ /* 0x000fc800078e0210 */
[----:B------:R-:W-:-:S04]  /*1580*/  IMAD R16, R16, 0x3c1, R21 ;  /* 0x000003c110107824 */ /* 0x000fc800078e0215 */
[----:B------:R-:W-:Y:S01]  /*1590*/  IMAD R7, R35, 0x168600, R16 ;  /* 0x0016860023077824 */ /* 0x000fe200078e0210 */
        /* <DEDUP_REMOVED lines=34> */
[----:B------:R-:W-:-:S05]  /*17c0*/  IMAD.IADD R12, R20, 0x1, R29 ;  /* 0x00000001140c7824 */ /* 0x000fca00078e021d */
[----:B------:R1:W2:Y:S01]  /*17d0*/  LDS R33, [R12+0x1800] ;  /* 0x001800000c217984 */ /* 0x0002a20000000800 */
[C---:B------:R-:W-:Y:S02]  /*17e0*/  LOP3.LUT R4, R23.reuse, 0x700, RZ, 0xfc, !PT ;  /* 0x0000070017047812 */ /* 0x040fe400078efcff */
[----:B0-----:R-:W-:Y:S02]  /*17f0*/  LOP3.LUT R6, R23, 0x800, RZ, 0xfc, !PT ;  /* 0x0000080017067812 */ /* 0x001fe400078efcff */
[----:B------:R-:W-:Y:S02]  /*1800*/  SHF.R.U32.HI R4, RZ, 0x2, R4 ;  /* 0x00000002ff047819 */ /* 0x000fe40000011604 */
[----:B------:R-:W-:Y:S02]  /*1810*/  SHF.R.U32.HI R6, RZ, 0x2, R6 ;  /* 0x00000002ff067819 */ /* 0x000fe40000011606 */
[----:B------:R-:W-:Y:S02]  /*1820*/  LOP3.LUT R7, R4, 0x1fc, RZ, 0xc0, !PT ;  /* 0x000001fc04077812 */ /* 0x000fe400078ec0ff */
[----:B------:R-:W-:-:S03]  /*1830*/  LOP3.LUT R31, R6, 0x23c, RZ, 0xc0, !PT ;  /* 0x0000023c061f7812 */ /* 0x000fc600078ec0ff */
[C---:B------:R-:W-:Y:S02]  /*1840*/  IMAD.IADD R7, R20.reuse, 0x1, R7 ;  /* 0x0000000114077824 */ /* 0x040fe400078e0207 */
[----:B------:R-:W-:Y:S01]  /*1850*/  IMAD.IADD R31, R20, 0x1, R31 ;  /* 0x00000001141f7824 */ /* 0x000fe200078e021f */
[----:B------:R-:W-:Y:S02]  /*1860*/  LOP3.LUT R6, R23, 0x900, RZ, 0xfc, !PT ;  /* 0x0000090017067812 */ /* 0x000fe400078efcff */
[----:B------:R0:W3:Y:S01]  /*1870*/  LDS R29, [R7+0x1c00] ;  /* 0x001c0000071d7984 */ /* 0x0000e20000000800 */
[----:B------:R-:W-:-:S03]  /*1880*/  IMAD.WIDE R4, R5, 0x4, R2 ;  /* 0x0000000405047825 */ /* 0x000fc600078e0202 */
[----:B------:R-:W4:Y:S01]  /*1890*/  LDS R31, [R31+0x2000] ;  /* 0x002000001f1f7984 */ /* 0x000f220000000800 */
[C---:B-1----:R-:W-:Y:S02]  /*18a0*/  LOP3.LUT R12, R23.reuse, 0xa00, RZ, 0xfc, !PT ;  /* 0x00000a00170c7812 */ /* 0x042fe400078efcff */
[----:B------:R-:W-:Y:S02]  /*18b0*/  SHF.R.U32.HI R6, RZ, 0x2, R6 ;  /* 0x00000002ff067819 */ /* 0x000fe40000011606 */
[C---:B------:R-:W-:Y:S02]  /*18c0*/  LOP3.LUT R14, R23.reuse, 0xb00, RZ, 0xfc, !PT ;  /* 0x00000b00170e7812 */ /* 0x040fe400078efcff */
[C---:B------:R-:W-:Y:S02]  /*18d0*/  LOP3.LUT R16, R23.reuse, 0xc00, RZ, 0xfc, !PT ;  /* 0x00000c0017107812 */ /* 0x040fe400078efcff */
[----:B------:R-:W-:Y:S02]  /*18e0*/  LOP3.LUT R18, R23, 0xd00, RZ, 0xfc, !PT ;  /* 0x00000d0017127812 */ /* 0x000fe400078efcff */
[----:B------:R-:W-:-:S02]  /*18f0*/  SHF.R.U32.HI R12, RZ, 0x2, R12 ;  /* 0x00000002ff0c7819 */ /* 0x000fc4000001160c */
[----:B------:R-:W-:Y:S01]  /*1900*/  SHF.R.U32.HI R14, RZ, 0x2, R14 ;  /* 0x00000002ff0e7819 */ /* 0x000fe2000001160e */
[----:B--2---:R1:W-:Y:S01]  /*1910*/  @P4 STG.E desc[UR6][R4.64], R33 ;  /* 0x0000002104004986 */ /* 0x0043e2000c101906 */
[----:B------:R-:W-:Y:S02]  /*1920*/  SHF.R.U32.HI R16, RZ, 0x2, R16 ;  /* 0x00000002ff107819 */ /* 0x000fe40000011610 */
[----:B------:R-:W-:Y:S02]  /*1930*/  SHF.R.U32.HI R18, RZ, 0x2, R18 ;  /* 0x00000002ff127819 */ /* 0x000fe40000011612 */
[----:B0-----:R-:W-:Y:S02]  /*1940*/  LOP3.LUT R7, R12, 0x2bc, RZ, 0xc0, !PT ;  /* 0x000002bc0c077812 */ /* 0x001fe400078ec0ff */
[----:B-1----:R-:W-:Y:S02]  /*1950*/  LOP3.LUT R4, R23, 0xe00, RZ, 0xfc, !PT ;  /* 0x00000e0017047812 */ /* 0x002fe400078efcff */
[----:B------:R-:W-:-:S02]  /*1960*/  LOP3.LUT R5, R6, 0x27c, RZ, 0xc0, !PT ;  /* 0x0000027c06057812 */ /* 0x000fc400078ec0ff */
[----:B------:R-:W-:Y:S02]  /*1970*/  SHF.R.U32.HI R4, RZ, 0x2, R4 ;  /* 0x00000002ff047819 */ /* 0x000fe40000011604 */
[----:B------:R-:W-:Y:S01]  /*1980*/  LOP3.LUT R33, R14, 0x2fc, RZ, 0xc0, !PT ;  /* 0x000002fc0e217812 */ /* 0x000fe200078ec0ff */
[----:B------:R-:W-:Y:S01]  /*1990*/  IMAD.IADD R26, R20, 0x1, R5 ;  /* 0x00000001141a7824 */ /* 0x000fe200078e0205 */
[----:B------:R-:W-:Y:S02]  /*19a0*/  LOP3.LUT R5, R16, 0x33c, RZ, 0xc0, !PT ;  /* 0x0000033c10057812 */ /* 0x000fe400078ec0ff */
[----:B------:R-:W-:Y:S01]  /*19b0*/  LOP3.LUT R35, R18, 0x37c, RZ, 0xc0, !PT ;  /* 0x0000037c12237812 */ /* 0x000fe200078ec0ff */
[----:B------:R-:W-:Y:S01]  /*19c0*/  IMAD.IADD R22, R20, 0x1, R7 ;  /* 0x0000000114167824 */ /* 0x000fe200078e0207 */
[----:B------:R-:W-:Y:S01]  /*19d0*/  LOP3.LUT R37, R4, 0x3bc, RZ, 0xc0, !PT ;  /* 0x000003bc04257812 */ /* 0x000fe200078ec0ff */
[C---:B------:R-:W-:Y:S01]  /*19e0*/  IMAD.IADD R18, R20.reuse, 0x1, R33 ;  /* 0x0000000114127824 */ /* 0x040fe200078e0221 */
[----:B------:R-:W0:Y:S01]  /*19f0*/  LDS R26, [R26+0x2400] ;  /* 0x002400001a1a7984 */ /* 0x000e220000000800 */
[----:B------:R-:W-:-:S02]  /*1a00*/  IMAD.IADD R16, R20, 0x1, R5 ;  /* 0x0000000114107824 */ /* 0x000fc400078e0205 */
[C---:B------:R-:W-:Y:S01]  /*1a10*/  IMAD.IADD R14, R20.reuse, 0x1, R35 ;  /* 0x00000001140e7824 */ /* 0x040fe200078e0223 */
[----:B------:R-:W1:Y:S01]  /*1a20*/  LDS R22, [R22+0x2800] ;  /* 0x0028000016167984 */ /* 0x000e620000000800 */
[----:B------:R-:W-:-:S03]  /*1a30*/  IMAD.IADD R12, R20, 0x1, R37 ;  /* 0x00000001140c7824 */ /* 0x000fc600078e0225 */
[----:B------:R-:W2:Y:S04]  /*1a40*/  LDS R18, [R18+0x2c00] ;  /* 0x002c000012127984 */ /* 0x000ea80000000800 */
[----:B------:R-:W5:Y:S04]  /*1a50*/  LDS R16, [R16+0x3000] ;  /* 0x0030000010107984 */ /* 0x000f680000000800 */
[----:B------:R-:W0:Y:S04]  /*1a60*/  LDS R14, [R14+0x3400] ;  /* 0x003400000e0e7984 */ /* 0x000e280000000800 */
[----:B------:R-:W1:Y:S01]  /*1a70*/  LDS R12, [R12+0x3800] ;  /* 0x003800000c0c7984 */ /* 0x000e620000000800 */
[----:B------:R-:W-:-:S04]  /*1a80*/  IMAD.WIDE R4, R25, 0x4, R2 ;  /* 0x0000000419047825 */ /* 0x000fc800078e0202 */
[----:B------:R-:W-:Y:S01]  /*1a90*/  IMAD.WIDE R6, R15, 0x4, R2 ;  /* 0x000000040f067825 */ /* 0x000fe200078e0202 */
[----:B---3--:R3:W-:Y:S04]  /*1aa0*/  @P3 STG.E desc[UR6][R4.64], R29 ;  /* 0x0000001d04003986 */ /* 0x0087e8000c101906 */
[----:B----4-:R4:W-:Y:S01]  /*1ab0*/  @P2 STG.E desc[UR6][R6.64], R31 ;  /* 0x0000001f06002986 */ /* 0x0109e2000c101906 */
[----:B------:R-:W-:Y:S01]  /*1ac0*/  ISETP.LT.AND P2, PT, R0, 0x500, !P0 ;  /* 0x000005000000780c */ /* 0x000fe20004741270 */
[----:B------:R-:W-:Y:S01]  /*1ad0*/  IMAD R0, R17, -0x140, R0 ;  /* 0xfffffec011007824 */ /* 0x000fe200078e0200 */
[----:B------:R-:W-:Y:S01]  /*1ae0*/  ISETP.LT.AND P4, PT, R10, 0x500, !P0 ;  /* 0x000005000a00780c */ /* 0x000fe20004781270 */
[----:B------:R-:W-:Y:S01]  /*1af0*/  IMAD R10, R27, -0x140, R10 ;  /* 0xfffffec01b0a7824 */ /* 0x000fe200078e020a */
[----:B------:R-:W-:Y:S01]  /*1b00*/  ISETP.LT.AND P3, PT, R8, 0x500, !P0 ;  /* 0x000005000800780c */ /* 0x000fe20004761270 */
[----:B------:R-:W-:-:S02]  /*1b10*/  IMAD R0, R0, 0x3c1, R21 ;  /* 0x000003c100007824 */ /* 0x000fc400078e0215 */
[----:B------:R-:W-:Y:S02]  /*1b20*/  IMAD R8, R19, -0x140, R8 ;  /* 0xfffffec013087824 */ /* 0x000fe400078e0208 */
[--C-:B------:R-:W-:Y:S02]  /*1b30*/  IMAD R10, R10, 0x3c1, R21.reuse ;  /* 0x000003c10a0a7824 */ /* 0x100fe400078e0215 */
[----:B---3--:R-:W-:Y:S01]  /*1b40*/  IMAD R29, R17, 0x168600, R0 ;  /* 0x00168600111d7824 */ /* 0x008fe200078e0200 */
[----:B------:R-:W-:Y:S01]  /*1b50*/  LOP3.LUT R0, R24, 0xf0, RZ, 0xfc, !PT ;  /* 0x000000f018007812 */ /* 0x000fe200078efcff */
[----:B------:R-:W-:Y:S02]  /*1b60*/  IMAD R8, R8, 0x3c1, R21 ;  /* 0x000003c108087824 */ /* 0x000fe400078e0215 */
[----:B----4-:R-:W-:Y:S01]  /*1b70*/  IMAD R7, R27, 0x168600, R10 ;  /* 0x001686001b077824 */ /* 0x010fe200078e020a */
[----:B------:R-:W-:Y:S01]  /*1b80*/  ISETP.LT.AND P0, PT, R0, 0x500, !P0 ;  /* 0x000005000000780c */ /* 0x000fe20004701270 */
[----:B------:R-:W-:Y:S01]  /*1b90*/  IMAD R25, R19, 0x168600, R8 ;  /* 0x0016860013197824 */ /* 0x000fe200078e0208 */
[----:B------:R-:W-:Y:S01]  /*1ba0*/  LOP3.LUT R23, R23, 0xf00, RZ, 0xfc, !PT ;  /* 0x00000f0017177812 */ /* 0x000fe200078efcff */
[----:B------:R-:W-:-:S04]  /*1bb0*/  IMAD.WIDE R4, R13, 0x4, R2 ;  /* 0x000000040d047825 */ /* 0x000fc800078e0202 */
[----:B------:R-:W-:Y:S01]  /*1bc0*/  IMAD.WIDE R6, R7, 0x4, R2 ;  /* 0x0000000407067825 */ /* 0x000fe200078e0202 */
[----:B------:R-:W-:-:S03]  /*1bd0*/  SHF.R.U32.HI R23, RZ, 0x2, R23 ;  /* 0x00000002ff177819 */ /* 0x000fc60000011617 */
[--C-:B------:R-:W-:Y:S01]  /*1be0*/  IMAD.WIDE R24, R25, 0x4, R2.reuse ;  /* 0x0000000419187825 */ /* 0x100fe200078e0202 */
[----:B0-----:R0:W-:Y:S03]  /*1bf0*/  @P1 STG.E desc[UR6][R4.64], R26 ;  /* 0x0000001a04001986 */ /* 0x0011e6000c101906 */
[--C-:B------:R-:W-:Y:S01]  /*1c00*/  IMAD.WIDE R28, R29, 0x4, R2.reuse ;  /* 0x000000041d1c7825 */ /* 0x100fe200078e0202 */
[----:B-1----:R0:W-:Y:S03]  /*1c10*/  @P4 STG.E desc[UR6][R6.64], R22 ;  /* 0x0000001606004986 */ /* 0x0021e6000c101906 */
[--C-:B------:R-:W-:Y:S01]  /*1c20*/  IMAD.WIDE R10, R11, 0x4, R2.reuse ;  /* 0x000000040b0a7825 */ /* 0x100fe200078e0202 */
[----:B--2---:R0:W-:Y:S03]  /*1c30*/  @P3 STG.E desc[UR6][R24.64], R18 ;  /* 0x0000001218003986 */ /* 0x0041e6000c101906 */
[----:B------:R-:W-:Y:S01]  /*1c40*/  IMAD.WIDE R8, R9, 0x4, R2 ;  /* 0x0000000409087825 */ /* 0x000fe200078e0202 */
[----:B------:R-:W-:Y:S01]  /*1c50*/  LOP3.LUT R23, R23, 0x3fc, RZ, 0xc0, !PT ;  /* 0x000003fc17177812 */ /* 0x000fe200078ec0ff */
[----:B-----5:R0:W-:Y:S04]  /*1c60*/  @P2 STG.E desc[UR6][R28.64], R16 ;  /* 0x000000101c002986 */ /* 0x0201e8000c101906 */
[----:B------:R0:W-:Y:S01]  /*1c70*/  @P5 STG.E desc[UR6][R10.64], R14 ;  /* 0x0000000e0a005986 */ /* 0x0001e2000c101906 */
[----:B------:R-:W-:-:S03]  /*1c80*/  IMAD.IADD R20, R20, 0x1, R23 ;  /* 0x0000000114147824 */ /* 0x000fc600078e0217 */
[----:B------:R0:W-:Y:S02]  /*1c90*/  @P6 STG.E desc[UR6][R8.64], R12 ;  /* 0x0000000c08006986 */ /* 0x0001e4000c101906 */
[----:B0-----:R-:W-:Y:S05]  /*1ca0*/  @!P0 EXIT ;  /* 0x000000000000894d */ /* 0x001fea0003800000 */
[----:B0-----:R-:W0:Y:S01]  /*1cb0*/  LDS R7, [R20+0x3c00] ;  /* 0x003c000014077984 */ /* 0x001e220000000800 */
[----:B------:R-:W-:-:S05]  /*1cc0*/  IMAD.HI R4, R0, 0x66666667, RZ ;  /* 0x6666666700047827 */ /* 0x000fca00078e02ff */
[----:B------:R-:W-:-:S04]  /*1cd0*/  SHF.R.U32.HI R5, RZ, 0x1f, R4 ;  /* 0x0000001fff057819 */ /* 0x000fc80000011604 */
[----:B------:R-:W-:-:S05]  /*1ce0*/  LEA.HI.SX32 R5, R4, R5, 0x19 ;  /* 0x0000000504057211 */ /* 0x000fca00078fcaff */
[----:B------:R-:W-:-:S04]  /*1cf0*/  IMAD R0, R5, -0x140, R0 ;  /* 0xfffffec005007824 */ /* 0x000fc800078e0200 */
[----:B------:R-:W-:-:S04]  /*1d00*/  IMAD R0, R0, 0x3c1, R21 ;  /* 0x000003c100007824 */ /* 0x000fc800078e0215 */
[----:B------:R-:W-:-:S04]  /*1d10*/  IMAD R5, R5, 0x168600, R0 ;  /* 0x0016860005057824 */ /* 0x000fc800078e0200 */
[----:B------:R-:W-:-:S05]  /*1d20*/  IMAD.WIDE R2, R5, 0x4, R2 ;  /* 0x0000000405027825 */ /* 0x000fca00078e0202 */
[----:B0-----:R-:W-:Y:S01]  /*1d30*/  STG.E desc[UR6][R2.64], R7 ;  /* 0x0000000702007986 */ /* 0x001fe2000c101906 */
[----:B------:R-:W-:Y:S05]  /*1d40*/  EXIT ;  /* 0x000000000000794d */ /* 0x000fea0003800000 */
.L_x_0:
[----:B------:R-:W-:-:S00]  /*1d50*/  BRA `(.L_x_0) ;  /* 0xfffffffc00fc7947 */ /* 0x000fc0000383ffff */
[----:B------:R-:W-:-:S00]  /*1d60*/  NOP ;  /* 0x0000000000007918 */ /* 0x000fc00000000000 */
        /* <DEDUP_REMOVED lines=9> */
.L_x_1:


//--------------------- .nv.global.init           --------------------------
	.section	.nv.global.init,"aw",@progbits
.nv.global.init:
	.type		_$_str,@object
	.size		_$_str,(_$_str_$_2 - _$_str)
_$_str:
        /*0000*/ 	.byte	0x5f, 0x5f, 0x43, 0x55, 0x44, 0x41, 0x5f, 0x46, 0x54, 0x5a, 0x00
	.type		_$_str_$_2,@object
	.size		_$_str_$_2,(.L_1 - _$_str_$_2)
_$_str_$_2:
        /*000b*/ 	.byte	0x5f, 0x5f, 0x43, 0x55, 0x44, 0x41, 0x5f, 0x50, 0x52, 0x45, 0x43, 0x5f, 0x53, 0x51, 0x52, 0x54
        /*001b*/ 	.byte	0x00
.L_1:


//--------------------- .nv.shared.triton_poi_fused__native_batch_norm_legit_no_training_relu_10 --------------------------
	.section	.nv.shared.triton_poi_fused__native_batch_norm_legit_no_training_relu_10,"aw",@nobits
	.sectionflags	@""
	.align	16
	.zero		1024


//--------------------- .nv.constant0.triton_poi_fused__native_batch_norm_legit_no_training_relu_10 --------------------------
	.section	.nv.constant0.triton_poi_fused__native_batch_norm_legit_no_training_relu_10,"a",@progbits
	.sectionflags	@""
	.align	4
.nv.constant0.triton_poi_fused__native_batch_norm_legit_no_training_relu_10:
	.zero		584
